//
// Generated by NVIDIA NVVM Compiler
//
// Compiler Build ID: CL-36424714
// Cuda compilation tools, release 13.0, V13.0.88
// Based on NVVM 20.0.0
//

.version 9.0
.target sm_100
.address_size 64

	// .globl	_Z15matrixMulKernelPdPKdS1_ii

.visible .entry _Z15matrixMulKernelPdPKdS1_ii(
	.param .u64 .ptr .align 1 _Z15matrixMulKernelPdPKdS1_ii_param_0,
	.param .u64 .ptr .align 1 _Z15matrixMulKernelPdPKdS1_ii_param_1,
	.param .u64 .ptr .align 1 _Z15matrixMulKernelPdPKdS1_ii_param_2,
	.param .u32 _Z15matrixMulKernelPdPKdS1_ii_param_3,
	.param .u32 _Z15matrixMulKernelPdPKdS1_ii_param_4
)
{
	.reg .pred 	%p<10>;
	.reg .b32 	%r<41>;
	.reg .b64 	%rd<67>;
	.reg .b64 	%fd<67>;

	ld.param.u64 	%rd14, [_Z15matrixMulKernelPdPKdS1_ii_param_1];
	ld.param.u64 	%rd15, [_Z15matrixMulKernelPdPKdS1_ii_param_2];
	ld.param.u32 	%r17, [_Z15matrixMulKernelPdPKdS1_ii_param_3];
	cvta.to.global.u64 	%rd1, %rd15;
	cvta.to.global.u64 	%rd2, %rd14;
	mov.u32 	%r18, %ctaid.y;
	mov.u32 	%r19, %ntid.y;
	mov.u32 	%r20, %tid.y;
	mad.lo.s32 	%r1, %r18, %r19, %r20;
	mov.u32 	%r21, %ctaid.x;
	mov.u32 	%r22, %ntid.x;
	mov.u32 	%r23, %tid.x;
	mad.lo.s32 	%r2, %r21, %r22, %r23;
	max.s32 	%r24, %r1, %r2;
	setp.ge.s32 	%p1, %r24, %r17;
	@%p1 bra 	$L__BB0_13;
	mul.lo.s32 	%r3, %r17, %r1;
	and.b32  	%r4, %r17, 7;
	setp.lt.u32 	%p2, %r17, 8;
	mov.f64 	%fd66, 0d0000000000000000;
	mov.b32 	%r39, 0;
	@%p2 bra 	$L__BB0_4;
	and.b32  	%r26, %r17, 2147483640;
	neg.s32 	%r37, %r26;
	mul.wide.s32 	%rd16, %r17, 8;
	add.s64 	%rd3, %rd1, %rd16;
	mul.wide.s32 	%rd17, %r17, 16;
	add.s64 	%rd4, %rd1, %rd17;
	mul.wide.s32 	%rd18, %r17, 24;
	add.s64 	%rd5, %rd1, %rd18;
	mul.wide.s32 	%rd19, %r17, 32;
	add.s64 	%rd6, %rd1, %rd19;
	mul.wide.s32 	%rd20, %r17, 40;
	add.s64 	%rd7, %rd1, %rd20;
	mul.wide.s32 	%rd21, %r17, 48;
	add.s64 	%rd8, %rd1, %rd21;
	mul.wide.s32 	%rd22, %r17, 56;
	add.s64 	%rd9, %rd1, %rd22;
	mul.wide.u32 	%rd23, %r3, 8;
	add.s64 	%rd24, %rd23, %rd2;
	add.s64 	%rd66, %rd24, 32;
	mov.f64 	%fd66, 0d0000000000000000;
	mov.u32 	%r36, %r2;
$L__BB0_3:
	.pragma "nounroll";
	and.b32  	%r39, %r17, 2147483640;
	mul.wide.s32 	%rd25, %r36, 8;
	add.s64 	%rd26, %rd3, %rd25;
	add.s64 	%rd27, %rd4, %rd25;
	add.s64 	%rd28, %rd5, %rd25;
	add.s64 	%rd29, %rd6, %rd25;
	add.s64 	%rd30, %rd7, %rd25;
	add.s64 	%rd31, %rd8, %rd25;
	add.s64 	%rd32, %rd9, %rd25;
	add.s64 	%rd33, %rd1, %rd25;
	ld.global.f64 	%fd16, [%rd66+-32];
	ld.global.f64 	%fd17, [%rd33];
	fma.rn.f64 	%fd18, %fd16, %fd17, %fd66;
	ld.global.f64 	%fd19, [%rd66+-24];
	ld.global.f64 	%fd20, [%rd26];
	fma.rn.f64 	%fd21, %fd19, %fd20, %fd18;
	ld.global.f64 	%fd22, [%rd66+-16];
	ld.global.f64 	%fd23, [%rd27];
	fma.rn.f64 	%fd24, %fd22, %fd23, %fd21;
	ld.global.f64 	%fd25, [%rd66+-8];
	ld.global.f64 	%fd26, [%rd28];
	fma.rn.f64 	%fd27, %fd25, %fd26, %fd24;
	ld.global.f64 	%fd28, [%rd66];
	ld.global.f64 	%fd29, [%rd29];
	fma.rn.f64 	%fd30, %fd28, %fd29, %fd27;
	ld.global.f64 	%fd31, [%rd66+8];
	ld.global.f64 	%fd32, [%rd30];
	fma.rn.f64 	%fd33, %fd31, %fd32, %fd30;
	ld.global.f64 	%fd34, [%rd66+16];
	ld.global.f64 	%fd35, [%rd31];
	fma.rn.f64 	%fd36, %fd34, %fd35, %fd33;
	ld.global.f64 	%fd37, [%rd66+24];
	ld.global.f64 	%fd38, [%rd32];
	fma.rn.f64 	%fd66, %fd37, %fd38, %fd36;
	add.s32 	%r37, %r37, 8;
	shl.b32 	%r27, %r17, 3;
	add.s32 	%r36, %r36, %r27;
	add.s64 	%rd66, %rd66, 64;
	setp.ne.s32 	%p3, %r37, 0;
	@%p3 bra 	$L__BB0_3;
$L__BB0_4:
	setp.eq.s32 	%p4, %r4, 0;
	@%p4 bra 	$L__BB0_12;
	and.b32  	%r12, %r17, 3;
	setp.lt.u32 	%p5, %r4, 4;
	@%p5 bra 	$L__BB0_7;
	add.s32 	%r28, %r39, %r3;
	mul.wide.u32 	%rd34, %r28, 8;
	add.s64 	%rd35, %rd2, %rd34;
	ld.global.f64 	%fd40, [%rd35];
	mad.lo.s32 	%r29, %r39, %r17, %r2;
	mul.wide.s32 	%rd36, %r29, 8;
	add.s64 	%rd37, %rd1, %rd36;
	ld.global.f64 	%fd41, [%rd37];
	fma.rn.f64 	%fd42, %fd40, %fd41, %fd66;
	cvt.u64.u32 	%rd38, %r3;
	cvt.u64.u32 	%rd39, %r39;
	add.s64 	%rd40, %rd39, %rd38;
	shl.b64 	%rd41, %rd40, 3;
	add.s64 	%rd42, %rd2, %rd41;
	ld.global.f64 	%fd43, [%rd42+8];
	mul.wide.s32 	%rd43, %r17, 8;
	add.s64 	%rd44, %rd37, %rd43;
	ld.global.f64 	%fd44, [%rd44];
	fma.rn.f64 	%fd45, %fd43, %fd44, %fd42;
	ld.global.f64 	%fd46, [%rd42+16];
	add.s64 	%rd45, %rd44, %rd43;
	ld.global.f64 	%fd47, [%rd45];
	fma.rn.f64 	%fd48, %fd46, %fd47, %fd45;
	ld.global.f64 	%fd49, [%rd42+24];
	add.s64 	%rd46, %rd45, %rd43;
	ld.global.f64 	%fd50, [%rd46];
	fma.rn.f64 	%fd66, %fd49, %fd50, %fd48;
	add.s32 	%r39, %r39, 4;
$L__BB0_7:
	setp.eq.s32 	%p6, %r12, 0;
	@%p6 bra 	$L__BB0_12;
	setp.eq.s32 	%p7, %r12, 1;
	@%p7 bra 	$L__BB0_10;
	add.s32 	%r30, %r39, %r3;
	mul.wide.u32 	%rd47, %r30, 8;
	add.s64 	%rd48, %rd2, %rd47;
	ld.global.f64 	%fd52, [%rd48];
	mad.lo.s32 	%r31, %r39, %r17, %r2;
	mul.wide.s32 	%rd49, %r31, 8;
	add.s64 	%rd50, %rd1, %rd49;
	ld.global.f64 	%fd53, [%rd50];
	fma.rn.f64 	%fd54, %fd52, %fd53, %fd66;
	cvt.u64.u32 	%rd51, %r3;
	cvt.u64.u32 	%rd52, %r39;
	add.s64 	%rd53, %rd52, %rd51;
	shl.b64 	%rd54, %rd53, 3;
	add.s64 	%rd55, %rd2, %rd54;
	ld.global.f64 	%fd55, [%rd55+8];
	mul.wide.s32 	%rd56, %r17, 8;
	add.s64 	%rd57, %rd50, %rd56;
	ld.global.f64 	%fd56, [%rd57];
	fma.rn.f64 	%fd66, %fd55, %fd56, %fd54;
	add.s32 	%r39, %r39, 2;
$L__BB0_10:
	and.b32  	%r32, %r17, 1;
	setp.eq.b32 	%p8, %r32, 1;
	not.pred 	%p9, %p8;
	@%p9 bra 	$L__BB0_12;
	add.s32 	%r33, %r39, %r3;
	mul.wide.u32 	%rd58, %r33, 8;
	add.s64 	%rd59, %rd2, %rd58;
	ld.global.f64 	%fd57, [%rd59];
	mad.lo.s32 	%r34, %r39, %r17, %r2;
	mul.wide.s32 	%rd60, %r34, 8;
	add.s64 	%rd61, %rd1, %rd60;
	ld.global.f64 	%fd58, [%rd61];
	fma.rn.f64 	%fd66, %fd57, %fd58, %fd66;
$L__BB0_12:
	ld.param.u64 	%rd65, [_Z15matrixMulKernelPdPKdS1_ii_param_0];
	add.s32 	%r35, %r3, %r2;
	cvta.to.global.u64 	%rd62, %rd65;
	mul.wide.s32 	%rd63, %r35, 8;
	add.s64 	%rd64, %rd62, %rd63;
	st.global.f64 	[%rd64], %fd66;
$L__BB0_13:
	ret;

}


// ===== COMPILED SASS (sm_100) =====

	.target	sm_100

	.elftype	@"ET_EXEC"


//--------------------- .note.nv.tkinfo           --------------------------
	.section	.note.nv.tkinfo,"",@"SHT_NOTE"
	.sectionflags	@"SHF_NOTE_NV_TKINFO"
	.tkinfo
        /*0018*/ 	.word	0x00000002
        /*0030*/ 	.string	""
        /*0030*/ 	.string	"ptxas"
        /*0030*/ 	.string	"Cuda compilation tools, release 13.0, V13.0.88"
        /*0030*/ 	.string	"Build cuda_13.0.r13.0/compiler.36424714_0"
        /*0030*/ 	.string	"-arch sm_100 -m 64 "



//--------------------- .note.nv.cuinfo           --------------------------
	.section	.note.nv.cuinfo,"",@"SHT_NOTE"
	.sectionflags	@"SHF_NOTE_NV_CUINFO"
        /*0018*/ 	.short	0x0002
        /*001a*/ 	.short	0x0064
        /*001c*/ 	.short	0x0082
	.zero		2


//--------------------- .nv.info                  --------------------------
	.section	.nv.info,"",@"SHT_CUDA_INFO"
	.align	4


	//----- nvinfo : EIATTR_REGCOUNT
	.align		4
        /*0000*/ 	.byte	0x04, 0x2f
        /*0002*/ 	.short	(.L_1 - .L_0)
	.align		4
.L_0:
        /*0004*/ 	.word	index@(_Z15matrixMulKernelPdPKdS1_ii)
        /*0008*/ 	.word	0x0000001e


	//----- nvinfo : EIATTR_FRAME_SIZE
	.align		4
.L_1:
        /*000c*/ 	.byte	0x04, 0x11
        /*000e*/ 	.short	(.L_3 - .L_2)
	.align		4
.L_2:
        /*0010*/ 	.word	index@(_Z15matrixMulKernelPdPKdS1_ii)
        /*0014*/ 	.word	0x00000000


	//----- nvinfo : EIATTR_MIN_STACK_SIZE
	.align		4
.L_3:
        /*0018*/ 	.byte	0x04, 0x12
        /*001a*/ 	.short	(.L_5 - .L_4)
	.align		4
.L_4:
        /*001c*/ 	.word	index@(_Z15matrixMulKernelPdPKdS1_ii)
        /*0020*/ 	.word	0x00000000
.L_5:


//--------------------- .nv.compat                --------------------------
	.section	.nv.compat,"",@"SHT_CUDA_COMPAT_INFO"
	.align	4
        /*0000*/ 	.byte	0x02, 0x09, 0x00, 0x00, 0x02, 0x02, 0x01, 0x00, 0x02, 0x05, 0x05, 0x00, 0x03, 0x07, 0x01, 0x01
        /*0010*/ 	.byte	0x02, 0x03, 0x00, 0x00, 0x02, 0x06, 0x01, 0x00, 0x04, 0x0b, 0x08, 0x00, 0x01, 0x00, 0x00, 0x00
        /*0020*/ 	.byte	0x00, 0x00, 0x00, 0x00


//--------------------- .nv.info._Z15matrixMulKernelPdPKdS1_ii --------------------------
	.section	.nv.info._Z15matrixMulKernelPdPKdS1_ii,"",@"SHT_CUDA_INFO"
	.sectionflags	@""
	.align	4


	//----- nvinfo : EIATTR_CUDA_API_VERSION
	.align		4
        /*0000*/ 	.byte	0x04, 0x37
        /*0002*/ 	.short	(.L_7 - .L_6)
.L_6:
        /*0004*/ 	.word	0x00000082


	//----- nvinfo : EIATTR_KPARAM_INFO
	.align		4
.L_7:
        /*0008*/ 	.byte	0x04, 0x17
        /*000a*/ 	.short	(.L_9 - .L_8)
.L_8:
        /*000c*/ 	.word	0x00000000
        /*0010*/ 	.short	0x0004
        /*0012*/ 	.short	0x001c
        /*0014*/ 	.byte	0x00, 0xf0, 0x11, 0x00


	//----- nvinfo : EIATTR_KPARAM_INFO
	.align		4
.L_9:
        /*0018*/ 	.byte	0x04, 0x17
        /*001a*/ 	.short	(.L_11 - .L_10)
.L_10:
        /*001c*/ 	.word	0x00000000
        /*0020*/ 	.short	0x0003
        /*0022*/ 	.short	0x0018
        /*0024*/ 	.byte	0x00, 0xf0, 0x11, 0x00


	//----- nvinfo : EIATTR_KPARAM_INFO
	.align		4
.L_11:
        /*0028*/ 	.byte	0x04, 0x17
        /*002a*/ 	.short	(.L_13 - .L_12)
.L_12:
        /*002c*/ 	.word	0x00000000
        /*0030*/ 	.short	0x0002
        /*0032*/ 	.short	0x0010
        /*0034*/ 	.byte	0x00, 0xf5, 0x21, 0x00


	//----- nvinfo : EIATTR_KPARAM_INFO
	.align		4
.L_13:
        /*0038*/ 	.byte	0x04, 0x17
        /*003a*/ 	.short	(.L_15 - .L_14)
.L_14:
        /*003c*/ 	.word	0x00000000
        /*0040*/ 	.short	0x0001
        /*0042*/ 	.short	0x0008
        /*0044*/ 	.byte	0x00, 0xf5, 0x21, 0x00


	//----- nvinfo : EIATTR_KPARAM_INFO
	.align		4
.L_15:
        /*0048*/ 	.byte	0x04, 0x17
        /*004a*/ 	.short	(.L_17 - .L_16)
.L_16:
        /*004c*/ 	.word	0x00000000
        /*0050*/ 	.short	0x0000
        /*0052*/ 	.short	0x0000
        /*0054*/ 	.byte	0x00, 0xf5, 0x21, 0x00


	//----- nvinfo : EIATTR_SPARSE_MMA_MASK
	.align		4
.L_17:
        /*0058*/ 	.byte	0x03, 0x50
        /*005a*/ 	.short	0x0000


	//----- nvinfo : EIATTR_MAXREG_COUNT
	.align		4
        /*005c*/ 	.byte	0x03, 0x1b
        /*005e*/ 	.short	0x00ff


	//----- nvinfo : EIATTR_MERCURY_ISA_VERSION
	.align		4
        /*0060*/ 	.byte	0x03, 0x5f
        /*0062*/ 	.short	0x0101


	//----- nvinfo : EIATTR_VRC_CTA_INIT_COUNT
	.align		4
        /*0064*/ 	.byte	0x02, 0x4a
	.zero		1
	.zero		1


	//----- nvinfo : EIATTR_EXIT_INSTR_OFFSETS
	.align		4
        /*0068*/ 	.byte	0x04, 0x1c
        /*006a*/ 	.short	(.L_19 - .L_18)


	//   ....[0]....
.L_18:
        /*006c*/ 	.word	0x000000c0


	//   ....[1]....
        /*0070*/ 	.word	0x00000ae0


	//----- nvinfo : EIATTR_CBANK_PARAM_SIZE
	.align		4
.L_19:
        /*0074*/ 	.byte	0x03, 0x19
        /*0076*/ 	.short	0x0020


	//----- nvinfo : EIATTR_PARAM_CBANK
	.align		4
        /*0078*/ 	.byte	0x04, 0x0a
        /*007a*/ 	.short	(.L_21 - .L_20)
	.align		4
.L_20:
        /*007c*/ 	.word	index@(.nv.constant0._Z15matrixMulKernelPdPKdS1_ii)
        /*0080*/ 	.short	0x0380
        /*0082*/ 	.short	0x0020


	//----- nvinfo : EIATTR_SW_WAR
	.align		4
.L_21:
        /*0084*/ 	.byte	0x04, 0x36
        /*0086*/ 	.short	(.L_23 - .L_22)
.L_22:
        /*0088*/ 	.word	0x00000008
.L_23:


//--------------------- .nv.callgraph             --------------------------
	.section	.nv.callgraph,"",@"SHT_CUDA_CALLGRAPH"
	.align	4
	.sectionentsize	8
	.align		4
        /*0000*/ 	.word	0x00000000
	.align		4
        /*0004*/ 	.word	0xffffffff
	.align		4
        /*0008*/ 	.word	0x00000000
	.align		4
        /*000c*/ 	.word	0xfffffffe
	.align		4
        /*0010*/ 	.word	0x00000000
	.align		4
        /*0014*/ 	.word	0xfffffffd
	.align		4
        /*0018*/ 	.word	0x00000000
	.align		4
        /*001c*/ 	.word	0xfffffffc


//--------------------- .text._Z15matrixMulKernelPdPKdS1_ii --------------------------
	.section	.text._Z15matrixMulKernelPdPKdS1_ii,"ax",@progbits
	.align	128
        .global         _Z15matrixMulKernelPdPKdS1_ii
        .type           _Z15matrixMulKernelPdPKdS1_ii,@function
        .size           _Z15matrixMulKernelPdPKdS1_ii,(.L_x_5 - _Z15matrixMulKernelPdPKdS1_ii)
        .other          _Z15matrixMulKernelPdPKdS1_ii,@"STO_CUDA_ENTRY STV_DEFAULT"
_Z15matrixMulKernelPdPKdS1_ii:
.text._Z15matrixMulKernelPdPKdS1_ii:
[----:B------:R-:W-:Y:S01]  /*0000*/  LDC R1, c[0x0][0x37c] ;  /* 0x0000df00ff017b82 */ /* 0x000fe20000000800 */
[----:B------:R-:W0:Y:S07]  /*0010*/  S2R R0, SR_TID.Y ;  /* 0x0000000000007919 */ /* 0x000e2e0000002200 */
[----:B------:R-:W0:Y:S01]  /*0020*/  S2UR UR4, SR_CTAID.Y ;  /* 0x00000000000479c3 */ /* 0x000e220000002600 */
[----:B------:R-:W1:Y:S01]  /*0030*/  LDCU UR18, c[0x0][0x398] ;  /* 0x00007300ff1277ac */ /* 0x000e620008000800 */
[----:B------:R-:W2:Y:S06]  /*0040*/  S2R R3, SR_TID.X ;  /* 0x0000000000037919 */ /* 0x000eac0000002100 */
[----:B------:R-:W0:Y:S08]  /*0050*/  LDC R21, c[0x0][0x364] ;  /* 0x0000d900ff157b82 */ /* 0x000e300000000800 */
[----:B------:R-:W2:Y:S08]  /*0060*/  S2UR UR5, SR_CTAID.X ;  /* 0x00000000000579c3 */ /* 0x000eb00000002500 */
[----:B------:R-:W2:Y:S01]  /*0070*/  LDC R2, c[0x0][0x360] ;  /* 0x0000d800ff027b82 */ /* 0x000ea20000000800 */
[----:B0-----:R-:W-:-:S02]  /*0080*/  IMAD R21, R21, UR4, R0 ;  /* 0x0000000415157c24 */ /* 0x001fc4000f8e0200 */
[----:B--2---:R-:W-:-:S05]  /*0090*/  IMAD R0, R2, UR5, R3 ;  /* 0x0000000502007c24 */ /* 0x004fca000f8e0203 */
[----:B------:R-:W-:-:S04]  /*00a0*/  VIMNMX R2, PT, PT, R21, R0, !PT ;  /* 0x0000000015027248 */ /* 0x000fc80007fe0100 */
[----:B-1----:R-:W-:-:S13]  /*00b0*/  ISETP.GE.AND P0, PT, R2, UR18, PT ;  /* 0x0000001202007c0c */ /* 0x002fda000bf06270 */
[----:B------:R-:W-:Y:S05]  /*00c0*/  @P0 EXIT ;  /* 0x000000000000094d */ /* 0x000fea0003800000 */
[----:B------:R-:W-:Y:S02]  /*00d0*/  UISETP.GE.U32.AND UP0, UPT, UR18, 0x8, UPT ;  /* 0x000000081200788c */ /* 0x000fe4000bf06070 */
[----:B------:R-:W-:Y:S01]  /*00e0*/  IMAD R21, R21, UR18, RZ ;  /* 0x0000001215157c24 */ /* 0x000fe2000f8e02ff */
[----:B------:R-:W-:Y:S01]  /*00f0*/  CS2R R12, SRZ ;  /* 0x00000000000c7805 */ /* 0x000fe2000001ff00 */
[----:B------:R-:W0:Y:S01]  /*0100*/  LDCU.64 UR16, c[0x0][0x358] ;  /* 0x00006b00ff1077ac */ /* 0x000e220008000a00 */
[----:B------:R-:W-:-:S04]  /*0110*/  UMOV UR4, URZ ;  /* 0x000000ff00047c82 */ /* 0x000fc80008000000 */
[----:B------:R-:W-:Y:S05]  /*0120*/  BRA.U !UP0, `(.L_x_0) ;  /* 0x0000000508107547 */ /* 0x000fea000b800000 */
[----:B------:R-:W1:Y:S01]  /*0130*/  LDC.64 R2, c[0x0][0x388] ;  /* 0x0000e200ff027b82 */ /* 0x000e620000000a00 */
[----:B------:R-:W2:Y:S01]  /*0140*/  LDCU.64 UR20, c[0x0][0x390] ;  /* 0x00007200ff1477ac */ /* 0x000ea20008000a00 */
[----:B------:R-:W-:Y:S01]  /*0150*/  IMAD.MOV.U32 R20, RZ, RZ, R0 ;  /* 0x000000ffff147224 */ /* 0x000fe200078e0000 */
[----:B------:R-:W-:Y:S01]  /*0160*/  CS2R R12, SRZ ;  /* 0x00000000000c7805 */ /* 0x000fe2000001ff00 */
[----:B------:R-:W-:-:S04]  /*0170*/  ULOP3.LUT UR4, UR18, 0x7ffffff8, URZ, 0xc0, !UPT ;  /* 0x7ffffff812047892 */ /* 0x000fc8000f8ec0ff */
[----:B------:R-:W-:Y:S02]  /*0180*/  UIADD3 UR4, UPT, UPT, -UR4, URZ, URZ ;  /* 0x000000ff04047290 */ /* 0x000fe4000fffe1ff */
[----:B--2---:R-:W-:Y:S02]  /*0190*/  UIMAD.WIDE UR6, UR18, 0x18, UR20 ;  /* 0x00000018120678a5 */ /* 0x004fe4000f8e0214 */
[----:B------:R-:W-:Y:S02]  /*01a0*/  UIMAD.WIDE UR8, UR18, 0x20, UR20 ;  /* 0x00000020120878a5 */ /* 0x000fe4000f8e0214 */
[----:B------:R-:W-:Y:S01]  /*01b0*/  UIMAD.WIDE UR10, UR18, 0x28, UR20 ;  /* 0x00000028120a78a5 */ /* 0x000fe2000f8e0214 */
[----:B-1----:R-:W-:Y:S01]  /*01c0*/  IMAD.WIDE.U32 R2, R21, 0x8, R2 ;  /* 0x0000000815027825 */ /* 0x002fe200078e0002 */
[----:B------:R-:W-:Y:S02]  /*01d0*/  UIMAD.WIDE UR12, UR18, 0x30, UR20 ;  /* 0x00000030120c78a5 */ /* 0x000fe4000f8e0214 */
[----:B------:R-:W-:Y:S01]  /*01e0*/  UIMAD.WIDE UR14, UR18, 0x38, UR20 ;  /* 0x00000038120e78a5 */ /* 0x000fe2000f8e0214 */
[----:B------:R-:W-:-:S04]  /*01f0*/  IADD3 R8, P0, PT, R2, 0x20, RZ ;  /* 0x0000002002087810 */ /* 0x000fc80007f1e0ff */
[----:B------:R-:W-:-:S09]  /*0200*/  IADD3.X R9, PT, PT, RZ, R3, RZ, P0, !PT ;  /* 0x00000003ff097210 */ /* 0x000fd200007fe4ff */
.L_x_1:
[----:B------:R-:W-:Y:S01]  /*0210*/  HFMA2 R23, -RZ, RZ, 0, 4.76837158203125e-07 ;  /* 0x00000008ff177431 */ /* 0x000fe200000001ff */
[----:B------:R-:W-:Y:S01]  /*0220*/  UIMAD.WIDE UR24, UR18, 0x8, UR20 ;  /* 0x00000008121878a5 */ /* 0x000fe2000f8e0214 */
[----:B------:R-:W-:Y:S01]  /*0230*/  IMAD.MOV.U32 R2, RZ, RZ, R8 ;  /* 0x000000ffff027224 */ /* 0x000fe200078e0008 */
[----:B------:R-:W-:Y:S01]  /*0240*/  MOV R3, R9 ;  /* 0x0000000900037202 */ /* 0x000fe20000000f00 */
[----:B------:R-:W-:-:S03]  /*0250*/  UIMAD.WIDE UR22, UR18, 0x10, UR20 ;  /* 0x00000010121678a5 */ /* 0x000fc6000f8e0214 */
[----:B------:R-:W-:Y:S01]  /*0260*/  MOV R19, UR25 ;  /* 0x0000001900137c02 */ /* 0x000fe20008000f00 */
[----:B------:R-:W-:Y:S01]  /*0270*/  IMAD.U32 R18, RZ, RZ, UR24 ;  /* 0x00000018ff127e24 */ /* 0x000fe2000f8e00ff */
[----:B0-----:R-:W2:Y:S01]  /*0280*/  LDG.E.64 R24, desc[UR16][R2.64+-0x20] ;  /* 0xffffe01002187981 */ /* 0x001ea2000c1e1b00 */
[C---:B------:R-:W-:Y:S01]  /*0290*/  IMAD.WIDE R22, R20.reuse, R23, UR20 ;  /* 0x0000001414167e25 */ /* 0x040fe2000f8e0217 */
[----:B------:R-:W-:Y:S02]  /*02a0*/  MOV R16, UR22 ;  /* 0x0000001600107c02 */ /* 0x000fe40008000f00 */
[----:B------:R-:W3:Y:S01]  /*02b0*/  LDG.E.64 R10, desc[UR16][R2.64+-0x18] ;  /* 0xffffe810020a7981 */ /* 0x000ee2000c1e1b00 */
[----:B------:R-:W-:-:S03]  /*02c0*/  IMAD.WIDE R18, R20, 0x8, R18 ;  /* 0x0000000814127825 */ /* 0x000fc600078e0212 */
[----:B------:R-:W2:Y:S01]  /*02d0*/  LDG.E.64 R22, desc[UR16][R22.64] ;  /* 0x0000001016167981 */ /* 0x000ea2000c1e1b00 */
[----:B------:R-:W-:-:S03]  /*02e0*/  IMAD.U32 R17, RZ, RZ, UR23 ;  /* 0x00000017ff117e24 */ /* 0x000fc6000f8e00ff */
[----:B------:R-:W3:Y:S01]  /*02f0*/  LDG.E.64 R18, desc[UR16][R18.64] ;  /* 0x0000001012127981 */ /* 0x000ee2000c1e1b00 */
[----:B------:R-:W-:-:S04]  /*0300*/  IMAD.WIDE R16, R20, 0x8, R16 ;  /* 0x0000000814107825 */ /* 0x000fc800078e0210 */
[----:B------:R-:W-:Y:S01]  /*0310*/  HFMA2 R9, -RZ, RZ, 0, 4.76837158203125e-07 ;  /* 0x00000008ff097431 */ /* 0x000fe200000001ff */
[----:B------:R-:W4:Y:S04]  /*0320*/  LDG.E.64 R14, desc[UR16][R2.64+-0x10] ;  /* 0xfffff010020e7981 */ /* 0x000f28000c1e1b00 */
[----:B------:R-:W4:Y:S01]  /*0330*/  LDG.E.64 R16, desc[UR16][R16.64] ;  /* 0x0000001010107981 */ /* 0x000f22000c1e1b00 */
[----:B------:R-:W-:-:S03]  /*0340*/  IMAD.WIDE R8, R20, R9, UR6 ;  /* 0x0000000614087e25 */ /* 0x000fc6000f8e0209 */
[----:B------:R-:W5:Y:S04]  /*0350*/  LDG.E.64 R6, desc[UR16][R2.64+-0x8] ;  /* 0xfffff81002067981 */ /* 0x000f68000c1e1b00 */
[----:B------:R-:W5:Y:S01]  /*0360*/  LDG.E.64 R8, desc[UR16][R8.64] ;  /* 0x0000001008087981 */ /* 0x000f62000c1e1b00 */
[----:B------:R-:W-:-:S05]  /*0370*/  MOV R5, 0x8 ;  /* 0x0000000800057802 */ /* 0x000fca0000000f00 */
[----:B------:R-:W-:-:S06]  /*0380*/  IMAD.WIDE R4, R20, R5, UR8 ;  /* 0x0000000814047e25 */ /* 0x000fcc000f8e0205 */
[----:B------:R-:W5:Y:S01]  /*0390*/  LDG.E.64 R4, desc[UR16][R4.64] ;  /* 0x0000001004047981 */ /* 0x000f62000c1e1b00 */
[----:B--2---:R-:W-:Y:S01]  /*03a0*/  DFMA R24, R24, R22, R12 ;  /* 0x000000161818722b */ /* 0x004fe2000000000c */
[----:B------:R-:W-:Y:S02]  /*03b0*/  IMAD.MOV.U32 R23, RZ, RZ, 0x8 ;  /* 0x00000008ff177424 */ /* 0x000fe400078e00ff */
[----:B------:R-:W2:Y:S02]  /*03c0*/  LDG.E.64 R12, desc[UR16][R2.64] ;  /* 0x00000010020c7981 */ /* 0x000ea4000c1e1b00 */
[----:B------:R-:W-:-:S03]  /*03d0*/  IMAD.WIDE R22, R20, R23, UR10 ;  /* 0x0000000a14167e25 */ /* 0x000fc6000f8e0217 */
[----:B---3--:R-:W-:Y:S01]  /*03e0*/  DFMA R18, R10, R18, R24 ;  /* 0x000000120a12722b */ /* 0x008fe20000000018 */
[----:B------:R-:W-:Y:S01]  /*03f0*/  MOV R25, 0x8 ;  /* 0x0000000800197802 */ /* 0x000fe20000000f00 */
[----:B------:R-:W3:Y:S04]  /*0400*/  LDG.E.64 R10, desc[UR16][R2.64+0x8] ;  /* 0x00000810020a7981 */ /* 0x000ee8000c1e1b00 */
[----:B------:R-:W3:Y:S01]  /*0410*/  LDG.E.64 R22, desc[UR16][R22.64] ;  /* 0x0000001016167981 */ /* 0x000ee2000c1e1b00 */
[C---:B------:R-:W-:Y:S01]  /*0420*/  IMAD.WIDE R24, R20.reuse, R25, UR12 ;  /* 0x0000000c14187e25 */ /* 0x040fe2000f8e0219 */
[----:B----4-:R-:W-:Y:S01]  /*0430*/  DFMA R16, R14, R16, R18 ;  /* 0x000000100e10722b */ /* 0x010fe20000000012 */
[----:B------:R-:W-:Y:S01]  /*0440*/  MOV R19, 0x8 ;  /* 0x0000000800137802 */ /* 0x000fe20000000f00 */
[----:B------:R-:W4:Y:S04]  /*0450*/  LDG.E.64 R14, desc[UR16][R2.64+0x10] ;  /* 0x00001010020e7981 */ /* 0x000f28000c1e1b00 */
[----:B------:R-:W4:Y:S01]  /*0460*/  LDG.E.64 R24, desc[UR16][R24.64] ;  /* 0x0000001018187981 */ /* 0x000f22000c1e1b00 */
[----:B------:R-:W-:Y:S01]  /*0470*/  IMAD.WIDE R18, R20, R19, UR14 ;  /* 0x0000000e14127e25 */ /* 0x000fe2000f8e0213 */
[----:B-----5:R-:W-:-:S02]  /*0480*/  DFMA R8, R6, R8, R16 ;  /* 0x000000080608722b */ /* 0x020fc40000000010 */
[----:B------:R-:W5:Y:S04]  /*0490*/  LDG.E.64 R6, desc[UR16][R2.64+0x18] ;  /* 0x0000181002067981 */ /* 0x000f68000c1e1b00 */
[----:B------:R-:W5:Y:S01]  /*04a0*/  LDG.E.64 R18, desc[UR16][R18.64] ;  /* 0x0000001012127981 */ /* 0x000f62000c1e1b00 */
[----:B------:R-:W-:-:S04]  /*04b0*/  UIADD3 UR4, UPT, UPT, UR4, 0x8, URZ ;  /* 0x0000000804047890 */ /* 0x000fc8000fffe0ff */
[----:B------:R-:W-:Y:S01]  /*04c0*/  UISETP.NE.AND UP0, UPT, UR4, URZ, UPT ;  /* 0x000000ff0400728c */ /* 0x000fe2000bf05270 */
[----:B--2---:R-:W-:-:S08]  /*04d0*/  DFMA R4, R12, R4, R8 ;  /* 0x000000040c04722b */ /* 0x004fd00000000008 */
[----:B---3--:R-:W-:-:S08]  /*04e0*/  DFMA R4, R10, R22, R4 ;  /* 0x000000160a04722b */ /* 0x008fd00000000004 */
[----:B----4-:R-:W-:Y:S01]  /*04f0*/  DFMA R4, R14, R24, R4 ;  /* 0x000000180e04722b */ /* 0x010fe20000000004 */
[----:B------:R-:W-:-:S07]  /*0500*/  IADD3 R8, P0, PT, R2, 0x40, RZ ;  /* 0x0000004002087810 */ /* 0x000fce0007f1e0ff */
[----:B-----5:R-:W-:Y:S01]  /*0510*/  DFMA R12, R6, R18, R4 ;  /* 0x00000012060c722b */ /* 0x020fe20000000004 */
[----:B------:R-:W-:Y:S01]  /*0520*/  IMAD.U32 R5, RZ, RZ, UR18 ;  /* 0x00000012ff057e24 */ /* 0x000fe2000f8e00ff */
[----:B------:R-:W-:-:S04]  /*0530*/  IADD3.X R9, PT, PT, RZ, R3, RZ, P0, !PT ;  /* 0x00000003ff097210 */ /* 0x000fc800007fe4ff */
[----:B------:R-:W-:Y:S01]  /*0540*/  LEA R20, R5, R20, 0x3 ;  /* 0x0000001405147211 */ /* 0x000fe200078e18ff */
[----:B------:R-:W-:Y:S06]  /*0550*/  BRA.U UP0, `(.L_x_1) ;  /* 0xfffffffd002c7547 */ /* 0x000fec000b83ffff */
[----:B------:R-:W-:-:S12]  /*0560*/  ULOP3.LUT UR4, UR18, 0x7ffffff8, URZ, 0xc0, !UPT ;  /* 0x7ffffff812047892 */ /* 0x000fd8000f8ec0ff */
.L_x_0:
[----:B------:R-:W-:-:S04]  /*0570*/  ULOP3.LUT UR6, UR18, 0x7, URZ, 0xc0, !UPT ;  /* 0x0000000712067892 */ /* 0x000fc8000f8ec0ff */
[----:B------:R-:W-:-:S09]  /*0580*/  UISETP.NE.AND UP0, UPT, UR6, URZ, UPT ;  /* 0x000000ff0600728c */ /* 0x000fd2000bf05270 */
[----:B------:R-:W-:Y:S05]  /*0590*/  BRA.U !UP0, `(.L_x_2) ;  /* 0x0000000508407547 */ /* 0x000fea000b800000 */
[----:B------:R-:W-:Y:S02]  /*05a0*/  UISETP.GE.U32.AND UP0, UPT, UR6, 0x4, UPT ;  /* 0x000000040600788c */ /* 0x000fe4000bf06070 */
[----:B------:R-:W-:-:S04]  /*05b0*/  ULOP3.LUT UR5, UR18, 0x3, URZ, 0xc0, !UPT ;  /* 0x0000000312057892 */ /* 0x000fc8000f8ec0ff */
[----:B------:R-:W-:-:S03]  /*05c0*/  UISETP.NE.AND UP1, UPT, UR5, URZ, UPT ;  /* 0x000000ff0500728c */ /* 0x000fc6000bf25270 */
[----:B------:R-:W-:Y:S08]  /*05d0*/  BRA.U !UP0, `(.L_x_3) ;  /* 0x00000001087c7547 */ /* 0x000ff0000b800000 */
[----:B------:R-:W1:Y:S01]  /*05e0*/  LDC.64 R10, c[0x0][0x388] ;  /* 0x0000e200ff0a7b82 */ /* 0x000e620000000a00 */
[----:B------:R-:W2:Y:S01]  /*05f0*/  LDCU.64 UR6, c[0x0][0x388] ;  /* 0x00007100ff0677ac */ /* 0x000ea20008000a00 */
[----:B------:R-:W-:Y:S01]  /*0600*/  IMAD.U32 R5, RZ, RZ, UR4 ;  /* 0x00000004ff057e24 */ /* 0x000fe2000f8e00ff */
[C---:B------:R-:W-:Y:S01]  /*0610*/  IADD3 R3, PT, PT, R21.reuse, UR4, RZ ;  /* 0x0000000415037c10 */ /* 0x040fe2000fffe0ff */
[----:B------:R-:W-:Y:S01]  /*0620*/  IMAD.U32 R23, RZ, RZ, UR18 ;  /* 0x00000012ff177e24 */ /* 0x000fe2000f8e00ff */
[----:B------:R-:W-:Y:S01]  /*0630*/  IADD3 R2, P0, PT, R21, UR4, RZ ;  /* 0x0000000415027c10 */ /* 0x000fe2000ff1e0ff */
[----:B------:R-:W-:Y:S02]  /*0640*/  IMAD R5, R5, UR18, R0 ;  /* 0x0000001205057c24 */ /* 0x000fe4000f8e0200 */
[----:B------:R-:W3:Y:S01]  /*0650*/  LDC.64 R18, c[0x0][0x390] ;  /* 0x0000e400ff127b82 */ /* 0x000ee20000000a00 */
[----:B------:R-:W-:Y:S01]  /*0660*/  MOV R25, UR18 ;  /* 0x0000001200197c02 */ /* 0x000fe20008000f00 */
[----:B-1----:R-:W-:Y:S01]  /*0670*/  IMAD.WIDE.U32 R10, R3, 0x8, R10 ;  /* 0x00000008030a7825 */ /* 0x002fe200078e000a */
[----:B------:R-:W-:-:S02]  /*0680*/  IADD3.X R3, PT, PT, RZ, RZ, RZ, P0, !PT ;  /* 0x000000ffff037210 */ /* 0x000fc400007fe4ff */
[----:B--2---:R-:W-:-:S03]  /*0690*/  LEA R16, P0, R2, UR6, 0x3 ;  /* 0x0000000602107c11 */ /* 0x004fc6000f8018ff */
[----:B0-----:R-:W2:Y:S01]  /*06a0*/  LDG.E.64 R10, desc[UR16][R10.64] ;  /* 0x000000100a0a7981 */ /* 0x001ea2000c1e1b00 */
[----:B---3--:R-:W-:Y:S01]  /*06b0*/  IMAD.WIDE R18, R5, 0x8, R18 ;  /* 0x0000000805127825 */ /* 0x008fe200078e0212 */
[----:B------:R-:W-:-:S04]  /*06c0*/  LEA.HI.X R17, R2, UR7, R3, 0x3, P0 ;  /* 0x0000000702117c11 */ /* 0x000fc800080f1c03 */
[----:B------:R-:W2:Y:S01]  /*06d0*/  LDG.E.64 R14, desc[UR16][R18.64] ;  /* 0x00000010120e7981 */ /* 0x000ea2000c1e1b00 */
[----:B------:R-:W-:-:S03]  /*06e0*/  IMAD.WIDE R22, R23, 0x8, R18 ;  /* 0x0000000817167825 */ /* 0x000fc600078e0212 */
[----:B------:R-:W3:Y:S04]  /*06f0*/  LDG.E.64 R6, desc[UR16][R16.64+0x8] ;  /* 0x0000081010067981 */ /* 0x000ee8000c1e1b00 */
[----:B------:R-:W3:Y:S01]  /*0700*/  LDG.E.64 R8, desc[UR16][R22.64] ;  /* 0x0000001016087981 */ /* 0x000ee2000c1e1b00 */
[----:B------:R-:W-:Y:S01]  /*0710*/  IMAD.WIDE R24, R25, 0x8, R22 ;  /* 0x0000000819187825 */ /* 0x000fe200078e0216 */
[----:B------:R-:W-:Y:S02]  /*0720*/  MOV R27, UR18 ;  /* 0x00000012001b7c02 */ /* 0x000fe40008000f00 */
[----:B------:R-:W4:Y:S04]  /*0730*/  LDG.E.64 R2, desc[UR16][R16.64+0x10] ;  /* 0x0000101010027981 */ /* 0x000f28000c1e1b00 */
[----:B------:R-:W4:Y:S01]  /*0740*/  LDG.E.64 R4, desc[UR16][R24.64] ;  /* 0x0000001018047981 */ /* 0x000f22000c1e1b00 */
[----:B------:R-:W-:-:S03]  /*0750*/  IMAD.WIDE R26, R27, 0x8, R24 ;  /* 0x000000081b1a7825 */ /* 0x000fc600078e0218 */
[----:B------:R-:W5:Y:S04]  /*0760*/  LDG.E.64 R18, desc[UR16][R16.64+0x18] ;  /* 0x0000181010127981 */ /* 0x000f68000c1e1b00 */
[----:B------:R-:W5:Y:S01]  /*0770*/  LDG.E.64 R26, desc[UR16][R26.64] ;  /* 0x000000101a1a7981 */ /* 0x000f62000c1e1b00 */
[----:B------:R-:W-:Y:S01]  /*0780*/  UIADD3 UR4, UPT, UPT, UR4, 0x4, URZ ;  /* 0x0000000404047890 */ /* 0x000fe2000fffe0ff */
[----:B--2---:R-:W-:-:S08]  /*0790*/  DFMA R10, R10, R14, R12 ;  /* 0x0000000e0a0a722b */ /* 0x004fd0000000000c */
[----:B---3--:R-:W-:-:S08]  /*07a0*/  DFMA R6, R6, R8, R10 ;  /* 0x000000080606722b */ /* 0x008fd0000000000a */
[----:B----4-:R-:W-:-:S08]  /*07b0*/  DFMA R2, R2, R4, R6 ;  /* 0x000000040202722b */ /* 0x010fd00000000006 */
[----:B-----5:R-:W-:-:S11]  /*07c0*/  DFMA R12, R18, R26, R2 ;  /* 0x0000001a120c722b */ /* 0x020fd60000000002 */
.L_x_3:
[----:B------:R-:W-:Y:S05]  /*07d0*/  BRA.U !UP1, `(.L_x_2) ;  /* 0x0000000109b07547 */ /* 0x000fea000b800000 */
[----:B------:R-:W-:Y:S01]  /*07e0*/  UISETP.NE.AND UP0, UPT, UR5, 0x1, UPT ;  /* 0x000000010500788c */ /* 0x000fe2000bf05270 */
[----:B------:R-:W-:Y:S01]  /*07f0*/  IMAD.U32 R9, RZ, RZ, UR4 ;  /* 0x00000004ff097e24 */ /* 0x000fe2000f8e00ff */
[----:B------:R-:W-:Y:S02]  /*0800*/  ULOP3.LUT UR5, UR18, 0x1, URZ, 0xc0, !UPT ;  /* 0x0000000112057892 */ /* 0x000fe4000f8ec0ff */
[----:B------:R-:W-:Y:S02]  /*0810*/  MOV R11, UR18 ;  /* 0x00000012000b7c02 */ /* 0x000fe40008000f00 */
[----:B------:R-:W-:Y:S01]  /*0820*/  PLOP3.LUT P1, PT, PT, PT, UP0, 0x80, 0x8 ;  /* 0x000000000008781c */ /* 0x000fe20003f2f008 */
[----:B------:R-:W-:-:S04]  /*0830*/  UISETP.NE.U32.AND UP1, UPT, UR5, 0x1, UPT ;  /* 0x000000010500788c */ /* 0x000fc8000bf25070 */
[----:B------:R-:W1:Y:S02]  /*0840*/  @UP0 LDCU.64 UR6, c[0x0][0x388] ;  /* 0x00007100ff0607ac */ /* 0x000e640008000a00 */
[----:B------:R-:W-:Y:S01]  /*0850*/  PLOP3.LUT P0, PT, PT, PT, UP1, 0x80, 0x8 ;  /* 0x000000000008781c */ /* 0x000fe20003f0f018 */
[----:B------:R-:W2:Y:S01]  /*0860*/  @UP0 LDCU.64 UR8, c[0x0][0x390] ;  /* 0x00007200ff0807ac */ /* 0x000ea20008000a00 */
[----:B------:R-:W3:Y:S04]  /*0870*/  @UP0 LDCU.64 UR10, c[0x0][0x388] ;  /* 0x00007100ff0a07ac */ /* 0x000ee80008000a00 */
[----:B------:R-:W-:Y:S01]  /*0880*/  @P1 IADD3 R7, PT, PT, R21, UR4, RZ ;  /* 0x0000000415071c10 */ /* 0x000fe2000fffe0ff */
[----:B------:R-:W-:Y:S01]  /*0890*/  @P1 IMAD R9, R9, UR18, R0 ;  /* 0x0000001209091c24 */ /* 0x000fe2000f8e0200 */
[----:B------:R-:W-:Y:S01]  /*08a0*/  @P1 IADD3 R6, P2, PT, R21, UR4, RZ ;  /* 0x0000000415061c10 */ /* 0x000fe2000ff5e0ff */
[----:B------:R-:W4:Y:S01]  /*08b0*/  @!UP1 LDCU.64 UR12, c[0x0][0x388] ;  /* 0x00007100ff0c97ac */ /* 0x000f220008000a00 */
[----:B------:R-:W5:Y:S01]  /*08c0*/  @!UP1 LDCU.64 UR14, c[0x0][0x390] ;  /* 0x00007200ff0e97ac */ /* 0x000f620008000a00 */
[----:B-1----:R-:W-:Y:S01]  /*08d0*/  MOV R2, UR6 ;  /* 0x0000000600027c02 */ /* 0x002fe20008000f00 */
[----:B------:R-:W-:Y:S01]  /*08e0*/  IMAD.U32 R3, RZ, RZ, UR7 ;  /* 0x00000007ff037e24 */ /* 0x000fe2000f8e00ff */
[----:B------:R-:W-:Y:S01]  /*08f0*/  @UP0 UIADD3 UR4, UPT, UPT, UR4, 0x2, URZ ;  /* 0x0000000204040890 */ /* 0x000fe2000fffe0ff */
[----:B--2---:R-:W-:-:S02]  /*0900*/  MOV R4, UR8 ;  /* 0x0000000800047c02 */ /* 0x004fc40008000f00 */
[----:B------:R-:W-:Y:S01]  /*0910*/  @P1 IMAD.WIDE.U32 R2, R7, 0x8, R2 ;  /* 0x0000000807021825 */ /* 0x000fe200078e0002 */
[----:B------:R-:W-:-:S03]  /*0920*/  MOV R5, UR9 ;  /* 0x0000000900057c02 */ /* 0x000fc60008000f00 */
[----:B------:R-:W-:Y:S01]  /*0930*/  @P1 IMAD.X R7, RZ, RZ, RZ, P2 ;  /* 0x000000ffff071224 */ /* 0x000fe200010e06ff */
[C---:B---3--:R-:W-:Y:S01]  /*0940*/  @P1 LEA R8, P2, R6.reuse, UR10, 0x3 ;  /* 0x0000000a06081c11 */ /* 0x048fe2000f8418ff */
[----:B------:R-:W-:Y:S01]  /*0950*/  @P1 IMAD.WIDE R4, R9, 0x8, R4 ;  /* 0x0000000809041825 */ /* 0x000fe200078e0204 */
[----:B0-----:R-:W2:Y:S02]  /*0960*/  @P1 LDG.E.64 R2, desc[UR16][R2.64] ;  /* 0x0000001002021981 */ /* 0x001ea4000c1e1b00 */
[----:B------:R-:W-:Y:S01]  /*0970*/  @P1 LEA.HI.X R9, R6, UR11, R7, 0x3, P2 ;  /* 0x0000000b06091c11 */ /* 0x000fe200090f1c07 */
[----:B------:R-:W-:Y:S01]  /*0980*/  @P1 IMAD.WIDE R6, R11, 0x8, R4 ;  /* 0x000000080b061825 */ /* 0x000fe200078e0204 */
[----:B------:R-:W-:Y:S01]  /*0990*/  MOV R19, UR4 ;  /* 0x0000000400137c02 */ /* 0x000fe20008000f00 */
[----:B------:R-:W2:Y:S01]  /*09a0*/  @P1 LDG.E.64 R4, desc[UR16][R4.64] ;  /* 0x0000001004041981 */ /* 0x000ea2000c1e1b00 */
[----:B----4-:R-:W-:Y:S01]  /*09b0*/  MOV R14, UR12 ;  /* 0x0000000c000e7c02 */ /* 0x010fe20008000f00 */
[----:B------:R-:W-:Y:S01]  /*09c0*/  IMAD.U32 R15, RZ, RZ, UR13 ;  /* 0x0000000dff0f7e24 */ /* 0x000fe2000f8e00ff */
[----:B-----5:R-:W-:Y:S01]  /*09d0*/  MOV R10, UR14 ;  /* 0x0000000e000a7c02 */ /* 0x020fe20008000f00 */
[----:B------:R-:W-:Y:S01]  /*09e0*/  IMAD.U32 R11, RZ, RZ, UR15 ;  /* 0x0000000fff0b7e24 */ /* 0x000fe2000f8e00ff */
[----:B------:R-:W-:Y:S01]  /*09f0*/  @!P0 IADD3 R17, PT, PT, R21, UR4, RZ ;  /* 0x0000000415118c10 */ /* 0x000fe2000fffe0ff */
[----:B------:R-:W-:Y:S01]  /*0a00*/  @!P0 IMAD R19, R19, UR18, R0 ;  /* 0x0000001213138c24 */ /* 0x000fe2000f8e0200 */
[----:B------:R-:W3:Y:S04]  /*0a10*/  @P1 LDG.E.64 R6, desc[UR16][R6.64] ;  /* 0x0000001006061981 */ /* 0x000ee8000c1e1b00 */
[----:B------:R-:W3:Y:S01]  /*0a20*/  @P1 LDG.E.64 R8, desc[UR16][R8.64+0x8] ;  /* 0x0000081008081981 */ /* 0x000ee2000c1e1b00 */
[----:B------:R-:W-:-:S04]  /*0a30*/  @!P0 IMAD.WIDE.U32 R14, R17, 0x8, R14 ;  /* 0x00000008110e8825 */ /* 0x000fc800078e000e */
[----:B------:R-:W-:Y:S02]  /*0a40*/  @!P0 IMAD.WIDE R10, R19, 0x8, R10 ;  /* 0x00000008130a8825 */ /* 0x000fe400078e020a */
[----:B------:R-:W4:Y:S04]  /*0a50*/  @!P0 LDG.E.64 R14, desc[UR16][R14.64] ;  /* 0x000000100e0e8981 */ /* 0x000f28000c1e1b00 */
[----:B------:R-:W4:Y:S01]  /*0a60*/  @!P0 LDG.E.64 R10, desc[UR16][R10.64] ;  /* 0x000000100a0a8981 */ /* 0x000f22000c1e1b00 */
[----:B--2---:R-:W-:-:S08]  /*0a70*/  @P1 DFMA R2, R2, R4, R12 ;  /* 0x000000040202122b */ /* 0x004fd0000000000c */
[----:B---3--:R-:W-:-:S08]  /*0a80*/  @P1 DFMA R12, R8, R6, R2 ;  /* 0x00000006080c122b */ /* 0x008fd00000000002 */
[----:B----4-:R-:W-:-:S11]  /*0a90*/  @!P0 DFMA R12, R14, R10, R12 ;  /* 0x0000000a0e0c822b */ /* 0x010fd6000000000c */
.L_x_2:
[----:B------:R-:W1:Y:S01]  /*0aa0*/  LDC.64 R2, c[0x0][0x380] ;  /* 0x0000e000ff027b82 */ /* 0x000e620000000a00 */
[----:B------:R-:W-:-:S05]  /*0ab0*/  IADD3 R21, PT, PT, R0, R21, RZ ;  /* 0x0000001500157210 */ /* 0x000fca0007ffe0ff */
[----:B-1----:R-:W-:-:S05]  /*0ac0*/  IMAD.WIDE R2, R21, 0x8, R2 ;  /* 0x0000000815027825 */ /* 0x002fca00078e0202 */
[----:B0-----:R-:W-:Y:S01]  /*0ad0*/  STG.E.64 desc[UR16][R2.64], R12 ;  /* 0x0000000c02007986 */ /* 0x001fe2000c101b10 */
[----:B------:R-:W-:Y:S05]  /*0ae0*/  EXIT ;  /* 0x000000000000794d */ /* 0x000fea0003800000 */
.L_x_4:
[----:B------:R-:W-:-:S00]  /*0af0*/  BRA `(.L_x_4) ;  /* 0xfffffffc00fc7947 */ /* 0x000fc0000383ffff */
[----:B------:R-:W-:-:S00]  /*0b00*/  NOP ;  /* 0x0000000000007918 */ /* 0x000fc00000000000 */
[----:B------:R-:W-:-:S00]  /*0b10*/  NOP ;  /* 0x0000000000007918 */ /* 0x000fc00000000000 */
[----:B------:R-:W-:-:S00]  /*0b20*/  NOP ;  /* 0x0000000000007918 */ /* 0x000fc00000000000 */
[----:B------:R-:W-:-:S00]  /*0b30*/  NOP ;  /* 0x0000000000007918 */ /* 0x000fc00000000000 */
[----:B------:R-:W-:-:S00]  /*0b40*/  NOP ;  /* 0x0000000000007918 */ /* 0x000fc00000000000 */
[----:B------:R-:W-:-:S00]  /*0b50*/  NOP ;  /* 0x0000000000007918 */ /* 0x000fc00000000000 */
[----:B------:R-:W-:-:S00]  /*0b60*/  NOP ;  /* 0x0000000000007918 */ /* 0x000fc00000000000 */
[----:B------:R-:W-:-:S00]  /*0b70*/  NOP ;  /* 0x0000000000007918 */ /* 0x000fc00000000000 */
.L_x_5:


//--------------------- .nv.shared.reserved.0     --------------------------
	.section	.nv.shared.reserved.0,"aw",@nobits
	.weak		__nv_reservedSMEM_offset_0_alias
	.size		__nv_reservedSMEM_offset_0_alias, 0, 64
	.other		__nv_reservedSMEM_offset_0_alias,@"STO_CUDA_RESERVED_SHARED STV_DEFAULT"
__nv_reservedSMEM_offset_0_alias:
	.zero		0
	.zero		64


//--------------------- .nv.constant0._Z15matrixMulKernelPdPKdS1_ii --------------------------
	.section	.nv.constant0._Z15matrixMulKernelPdPKdS1_ii,"a",@progbits
	.sectionflags	@""
	.align	4
.nv.constant0._Z15matrixMulKernelPdPKdS1_ii:
	.zero		928


//--------------------- SYMBOLS --------------------------

	.type		.nv.reservedSmem.offset0,@object
	.size		.nv.reservedSmem.offset0,0x4
